//
// Generated by NVIDIA NVVM Compiler
//
// Compiler Build ID: CL-36424714
// Cuda compilation tools, release 13.0, V13.0.88
// Based on NVVM 20.0.0
//

.version 9.0
.target sm_100
.address_size 64

	// .globl	_Z17test_print_kernelPKfi
.extern .func  (.param .b32 func_retval0) vprintf
(
	.param .b64 vprintf_param_0,
	.param .b64 vprintf_param_1
)
;
.global .align 1 .b8 $str[32] = {230, 136, 145, 230, 152, 175, 115, 104, 111, 119, 95, 105, 110, 102, 111, 229, 135, 189, 230, 149, 176, 229, 152, 191, 229, 152, 191, 229, 152, 191, 10};
.global .align 1 .b8 $str$1[64] = {69, 108, 101, 109, 101, 110, 116, 91, 37, 100, 93, 32, 61, 32, 37, 102, 44, 32, 116, 104, 114, 101, 97, 100, 73, 100, 120, 46, 120, 61, 37, 100, 44, 32, 98, 108, 111, 99, 107, 73, 100, 120, 46, 120, 61, 37, 100, 44, 32, 98, 108, 111, 99, 107, 68, 105, 109, 46, 120, 61, 37, 100, 10};

.visible .entry _Z17test_print_kernelPKfi(
	.param .u64 .ptr .align 1 _Z17test_print_kernelPKfi_param_0,
	.param .u32 _Z17test_print_kernelPKfi_param_1
)
{
	.local .align 8 .b8 	__local_depot0[32];
	.reg .b64 	%SP;
	.reg .b64 	%SPL;
	.reg .b32 	%r<9>;
	.reg .b32 	%f<2>;
	.reg .b64 	%rd<11>;
	.reg .b64 	%fd<2>;

	mov.u64 	%SPL, __local_depot0;
	cvta.local.u64 	%SP, %SPL;
	ld.param.u64 	%rd1, [_Z17test_print_kernelPKfi_param_0];
	cvta.to.global.u64 	%rd2, %rd1;
	add.u64 	%rd3, %SP, 0;
	add.u64 	%rd4, %SPL, 0;
	mov.u64 	%rd5, $str;
	cvta.global.u64 	%rd6, %rd5;
	{ // callseq 0, 0
	.param .b64 param0;
	st.param.b64 	[param0], %rd6;
	.param .b64 param1;
	st.param.b64 	[param1], 0;
	.param .b32 retval0;
	call.uni (retval0), 
	vprintf, 
	(
	param0, 
	param1
	);
	ld.param.b32 	%r1, [retval0];
	} // callseq 0
	mov.u32 	%r3, %tid.x;
	mov.u32 	%r4, %ctaid.x;
	mov.u32 	%r5, %ntid.x;
	mad.lo.s32 	%r6, %r4, %r5, %r3;
	mul.wide.s32 	%rd7, %r6, 4;
	add.s64 	%rd8, %rd2, %rd7;
	ld.global.f32 	%f1, [%rd8];
	cvt.f64.f32 	%fd1, %f1;
	st.local.u32 	[%rd4], %r6;
	st.local.f64 	[%rd4+8], %fd1;
	st.local.v2.u32 	[%rd4+16], {%r3, %r4};
	st.local.u32 	[%rd4+24], %r5;
	mov.u64 	%rd9, $str$1;
	cvta.global.u64 	%rd10, %rd9;
	{ // callseq 1, 0
	.param .b64 param0;
	st.param.b64 	[param0], %rd10;
	.param .b64 param1;
	st.param.b64 	[param1], %rd3;
	.param .b32 retval0;
	call.uni (retval0), 
	vprintf, 
	(
	param0, 
	param1
	);
	ld.param.b32 	%r7, [retval0];
	} // callseq 1
	ret;

}


// ===== COMPILED SASS (sm_100) =====

	.target	sm_100

	.elftype	@"ET_EXEC"


//--------------------- .note.nv.tkinfo           --------------------------
	.section	.note.nv.tkinfo,"",@"SHT_NOTE"
	.sectionflags	@"SHF_NOTE_NV_TKINFO"
	.tkinfo
        /*0018*/ 	.word	0x00000002
        /*0030*/ 	.string	""
        /*0030*/ 	.string	"ptxas"
        /*0030*/ 	.string	"Cuda compilation tools, release 13.0, V13.0.88"
        /*0030*/ 	.string	"Build cuda_13.0.r13.0/compiler.36424714_0"
        /*0030*/ 	.string	"-arch sm_100 -m 64 "



//--------------------- .note.nv.cuinfo           --------------------------
	.section	.note.nv.cuinfo,"",@"SHT_NOTE"
	.sectionflags	@"SHF_NOTE_NV_CUINFO"
        /*0018*/ 	.short	0x0002
        /*001a*/ 	.short	0x0064
        /*001c*/ 	.short	0x0082
	.zero		2


//--------------------- .nv.info                  --------------------------
	.section	.nv.info,"",@"SHT_CUDA_INFO"
	.align	4


	//----- nvinfo : EIATTR_REGCOUNT
	.align		4
        /*0000*/ 	.byte	0x04, 0x2f
        /*0002*/ 	.short	(.L_3 - .L_2)
	.align		4
.L_2:
        /*0004*/ 	.word	index@(_Z17test_print_kernelPKfi)
        /*0008*/ 	.word	0x00000018


	//----- nvinfo : EIATTR_FRAME_SIZE
	.align		4
.L_3:
        /*000c*/ 	.byte	0x04, 0x11
        /*000e*/ 	.short	(.L_5 - .L_4)
	.align		4
.L_4:
        /*0010*/ 	.word	index@(_Z17test_print_kernelPKfi)
        /*0014*/ 	.word	0x00000020


	//----- nvinfo : EIATTR_MIN_STACK_SIZE
	.align		4
.L_5:
        /*0018*/ 	.byte	0x04, 0x12
        /*001a*/ 	.short	(.L_7 - .L_6)
	.align		4
.L_6:
        /*001c*/ 	.word	index@(_Z17test_print_kernelPKfi)
        /*0020*/ 	.word	0x00000020
.L_7:


//--------------------- .nv.compat                --------------------------
	.section	.nv.compat,"",@"SHT_CUDA_COMPAT_INFO"
	.align	4
        /*0000*/ 	.byte	0x02, 0x09, 0x00, 0x00, 0x02, 0x02, 0x01, 0x00, 0x02, 0x05, 0x05, 0x00, 0x03, 0x07, 0x01, 0x01
        /*0010*/ 	.byte	0x02, 0x03, 0x00, 0x00, 0x02, 0x06, 0x01, 0x00, 0x04, 0x0b, 0x08, 0x00, 0x09, 0x00, 0x00, 0x00
        /*0020*/ 	.byte	0x00, 0x00, 0x00, 0x00


//--------------------- .nv.info._Z17test_print_kernelPKfi --------------------------
	.section	.nv.info._Z17test_print_kernelPKfi,"",@"SHT_CUDA_INFO"
	.sectionflags	@""
	.align	4


	//----- nvinfo : EIATTR_CUDA_API_VERSION
	.align		4
        /*0000*/ 	.byte	0x04, 0x37
        /*0002*/ 	.short	(.L_9 - .L_8)
.L_8:
        /*0004*/ 	.word	0x00000082


	//----- nvinfo : EIATTR_KPARAM_INFO
	.align		4
.L_9:
        /*0008*/ 	.byte	0x04, 0x17
        /*000a*/ 	.short	(.L_11 - .L_10)
.L_10:
        /*000c*/ 	.word	0x00000000
        /*0010*/ 	.short	0x0001
        /*0012*/ 	.short	0x0008
        /*0014*/ 	.byte	0x00, 0xf0, 0x11, 0x00


	//----- nvinfo : EIATTR_KPARAM_INFO
	.align		4
.L_11:
        /*0018*/ 	.byte	0x04, 0x17
        /*001a*/ 	.short	(.L_13 - .L_12)
.L_12:
        /*001c*/ 	.word	0x00000000
        /*0020*/ 	.short	0x0000
        /*0022*/ 	.short	0x0000
        /*0024*/ 	.byte	0x00, 0xf5, 0x21, 0x00


	//----- nvinfo : EIATTR_SPARSE_MMA_MASK
	.align		4
.L_13:
        /*0028*/ 	.byte	0x03, 0x50
        /*002a*/ 	.short	0x0000


	//----- nvinfo : EIATTR_MAXREG_COUNT
	.align		4
        /*002c*/ 	.byte	0x03, 0x1b
        /*002e*/ 	.short	0x00ff


	//----- nvinfo : EIATTR_EXTERNS
	.align		4
        /*0030*/ 	.byte	0x04, 0x0f
        /*0032*/ 	.short	(.L_15 - .L_14)


	//   ....[0]....
	.align		4
.L_14:
        /*0034*/ 	.word	index@(vprintf)


	//----- nvinfo : EIATTR_MERCURY_ISA_VERSION
	.align		4
.L_15:
        /*0038*/ 	.byte	0x03, 0x5f
        /*003a*/ 	.short	0x0101


	//----- nvinfo : EIATTR_VRC_CTA_INIT_COUNT
	.align		4
        /*003c*/ 	.byte	0x02, 0x4a
	.zero		1
	.zero		1


	//----- nvinfo : EIATTR_SYSCALL_OFFSETS
	.align		4
        /*0040*/ 	.byte	0x04, 0x46
        /*0042*/ 	.short	(.L_17 - .L_16)


	//   ....[0]....
.L_16:
        /*0044*/ 	.word	0x000000e0


	//   ....[1]....
        /*0048*/ 	.word	0x00000220


	//----- nvinfo : EIATTR_EXIT_INSTR_OFFSETS
	.align		4
.L_17:
        /*004c*/ 	.byte	0x04, 0x1c
        /*004e*/ 	.short	(.L_19 - .L_18)


	//   ....[0]....
.L_18:
        /*0050*/ 	.word	0x00000230


	//----- nvinfo : EIATTR_CBANK_PARAM_SIZE
	.align		4
.L_19:
        /*0054*/ 	.byte	0x03, 0x19
        /*0056*/ 	.short	0x000c


	//----- nvinfo : EIATTR_PARAM_CBANK
	.align		4
        /*0058*/ 	.byte	0x04, 0x0a
        /*005a*/ 	.short	(.L_21 - .L_20)
	.align		4
.L_20:
        /*005c*/ 	.word	index@(.nv.constant0._Z17test_print_kernelPKfi)
        /*0060*/ 	.short	0x0380
        /*0062*/ 	.short	0x000c


	//----- nvinfo : EIATTR_SW_WAR
	.align		4
.L_21:
        /*0064*/ 	.byte	0x04, 0x36
        /*0066*/ 	.short	(.L_23 - .L_22)
.L_22:
        /*0068*/ 	.word	0x00000008
.L_23:


//--------------------- .nv.callgraph             --------------------------
	.section	.nv.callgraph,"",@"SHT_CUDA_CALLGRAPH"
	.align	4
	.sectionentsize	8
	.align		4
        /*0000*/ 	.word	0x00000000
	.align		4
        /*0004*/ 	.word	0xffffffff
	.align		4
        /*0008*/ 	.word	index@(_Z17test_print_kernelPKfi)
	.align		4
        /*000c*/ 	.word	index@(vprintf)
	.align		4
        /*0010*/ 	.word	0x00000000
	.align		4
        /*0014*/ 	.word	0xfffffffe
	.align		4
        /*0018*/ 	.word	0x00000000
	.align		4
        /*001c*/ 	.word	0xfffffffd
	.align		4
        /*0020*/ 	.word	0x00000000
	.align		4
        /*0024*/ 	.word	0xfffffffc


//--------------------- .nv.constant4             --------------------------
	.section	.nv.constant4,"a",@progbits
	.align	8
	.align		8
.nv.constant4:
        /*0000*/ 	.dword	vprintf
	.align		8
        /*0008*/ 	.dword	$str
	.align		8
        /*0010*/ 	.dword	$str$1


//--------------------- .text._Z17test_print_kernelPKfi --------------------------
	.section	.text._Z17test_print_kernelPKfi,"ax",@progbits
	.align	128
        .global         _Z17test_print_kernelPKfi
        .type           _Z17test_print_kernelPKfi,@function
        .size           _Z17test_print_kernelPKfi,(.L_x_3 - _Z17test_print_kernelPKfi)
        .other          _Z17test_print_kernelPKfi,@"STO_CUDA_ENTRY STV_DEFAULT"
_Z17test_print_kernelPKfi:
.text._Z17test_print_kernelPKfi:
[----:B------:R-:W0:Y:S01]  /*0000*/  LDC R1, c[0x0][0x37c] ;  /* 0x0000df00ff017b82 */ /* 0x000e220000000800 */
[----:B------:R-:W-:Y:S01]  /*0010*/  MOV R17, 0x0 ;  /* 0x0000000000117802 */ /* 0x000fe20000000f00 */
[----:B------:R-:W1:Y:S01]  /*0020*/  LDCU UR4, c[0x0][0x2f8] ;  /* 0x00005f00ff0477ac */ /* 0x000e620008000800 */
[----:B0-----:R-:W-:Y:S01]  /*0030*/  VIADD R1, R1, 0xffffffe0 ;  /* 0xffffffe001017836 */ /* 0x001fe20000000000 */
[----:B------:R-:W-:-:S04]  /*0040*/  CS2R R6, SRZ ;  /* 0x0000000000067805 */ /* 0x000fc8000001ff00 */
[----:B------:R0:W2:Y:S01]  /*0050*/  LDC.64 R8, c[0x4][R17] ;  /* 0x0100000011087b82 */ /* 0x0000a20000000a00 */
[----:B------:R-:W3:Y:S01]  /*0060*/  LDCU.64 UR6, c[0x4][0x8] ;  /* 0x01000100ff0677ac */ /* 0x000ee20008000a00 */
[----:B------:R-:W4:Y:S01]  /*0070*/  LDCU UR5, c[0x0][0x2fc] ;  /* 0x00005f80ff0577ac */ /* 0x000f220008000800 */
[----:B------:R-:W0:Y:S01]  /*0080*/  LDCU.64 UR36, c[0x0][0x358] ;  /* 0x00006b00ff2477ac */ /* 0x000e220008000a00 */
[----:B-1----:R-:W-:Y:S01]  /*0090*/  IADD3 R16, P0, PT, R1, UR4, RZ ;  /* 0x0000000401107c10 */ /* 0x002fe2000ff1e0ff */
[----:B---3--:R-:W-:Y:S01]  /*00a0*/  IMAD.U32 R4, RZ, RZ, UR6 ;  /* 0x00000006ff047e24 */ /* 0x008fe2000f8e00ff */
[----:B------:R-:W-:-:S03]  /*00b0*/  MOV R5, UR7 ;  /* 0x0000000700057c02 */ /* 0x000fc60008000f00 */
[----:B0---4-:R-:W-:-:S08]  /*00c0*/  IMAD.X R2, RZ, RZ, UR5, P0 ;  /* 0x00000005ff027e24 */ /* 0x011fd000080e06ff */
[----:B------:R-:W-:-:S07]  /*00d0*/  LEPC R20, `(.L_x_0) ;  /* 0x000000001014794e */ /* 0x000fce0000000000 */
[----:B--2---:R-:W-:Y:S05]  /*00e0*/  CALL.ABS.NOINC R8 ;  /* 0x0000000008007343 */ /* 0x004fea0003c00000 */
.L_x_0:
[----:B------:R-:W0:Y:S01]  /*00f0*/  S2R R12, SR_TID.X ;  /* 0x00000000000c7919 */ /* 0x000e220000002100 */
[----:B------:R-:W0:Y:S01]  /*0100*/  LDC R14, c[0x0][0x360] ;  /* 0x0000d800ff0e7b82 */ /* 0x000e220000000800 */
[----:B------:R-:W1:Y:S01]  /*0110*/  LDCU.64 UR4, c[0x4][0x10] ;  /* 0x01000200ff0477ac */ /* 0x000e620008000a00 */
[----:B------:R-:W0:Y:S06]  /*0120*/  S2R R13, SR_CTAID.X ;  /* 0x00000000000d7919 */ /* 0x000e2c0000002500 */
[----:B------:R-:W2:Y:S01]  /*0130*/  LDC.64 R8, c[0x0][0x380] ;  /* 0x0000e000ff087b82 */ /* 0x000ea20000000a00 */
[----:B0-----:R-:W-:-:S04]  /*0140*/  IMAD R0, R13, R14, R12 ;  /* 0x0000000e0d007224 */ /* 0x001fc800078e020c */
[----:B--2---:R-:W-:-:S06]  /*0150*/  IMAD.WIDE R8, R0, 0x4, R8 ;  /* 0x0000000400087825 */ /* 0x004fcc00078e0208 */
[----:B------:R-:W2:Y:S01]  /*0160*/  LDG.E R8, desc[UR36][R8.64] ;  /* 0x0000002408087981 */ /* 0x000ea2000c1e1900 */
[----:B------:R0:W3:Y:S01]  /*0170*/  LDC.64 R18, c[0x4][R17] ;  /* 0x0100000011127b82 */ /* 0x0000e20000000a00 */
[----:B-1----:R-:W-:Y:S01]  /*0180*/  MOV R4, UR4 ;  /* 0x0000000400047c02 */ /* 0x002fe20008000f00 */
[----:B------:R-:W-:Y:S01]  /*0190*/  IMAD.U32 R5, RZ, RZ, UR5 ;  /* 0x00000005ff057e24 */ /* 0x000fe2000f8e00ff */
[----:B------:R0:W-:Y:S01]  /*01a0*/  STL.64 [R1+0x10], R12 ;  /* 0x0000100c01007387 */ /* 0x0001e20000100a00 */
[----:B------:R-:W-:Y:S01]  /*01b0*/  MOV R6, R16 ;  /* 0x0000001000067202 */ /* 0x000fe20000000f00 */
[----:B------:R-:W-:Y:S02]  /*01c0*/  IMAD.MOV.U32 R7, RZ, RZ, R2 ;  /* 0x000000ffff077224 */ /* 0x000fe400078e0002 */
[----:B------:R0:W-:Y:S04]  /*01d0*/  STL [R1+0x18], R14 ;  /* 0x0000180e01007387 */ /* 0x0001e80000100800 */
[----:B------:R0:W-:Y:S01]  /*01e0*/  STL [R1], R0 ;  /* 0x0000000001007387 */ /* 0x0001e20000100800 */
[----:B--2---:R-:W1:Y:S03]  /*01f0*/  F2F.F64.F32 R10, R8 ;  /* 0x00000008000a7310 */ /* 0x004e660000201800 */
[----:B-1-3--:R0:W-:Y:S02]  /*0200*/  STL.64 [R1+0x8], R10 ;  /* 0x0000080a01007387 */ /* 0x00a1e40000100a00 */
[----:B------:R-:W-:-:S07]  /*0210*/  LEPC R20, `(.L_x_1) ;  /* 0x000000001014794e */ /* 0x000fce0000000000 */
[----:B0-----:R-:W-:Y:S05]  /*0220*/  CALL.ABS.NOINC R18 ;  /* 0x0000000012007343 */ /* 0x001fea0003c00000 */
.L_x_1:
[----:B------:R-:W-:Y:S05]  /*0230*/  EXIT ;  /* 0x000000000000794d */ /* 0x000fea0003800000 */
.L_x_2:
[----:B------:R-:W-:-:S00]  /*0240*/  BRA `(.L_x_2) ;  /* 0xfffffffc00fc7947 */ /* 0x000fc0000383ffff */
[----:B------:R-:W-:-:S00]  /*0250*/  NOP ;  /* 0x0000000000007918 */ /* 0x000fc00000000000 */
        /* <DEDUP_REMOVED lines=10> */
.L_x_3:


//--------------------- .nv.global.init           --------------------------
	.section	.nv.global.init,"aw",@progbits
.nv.global.init:
	.type		$str,@object
	.size		$str,($str$1 - $str)
$str:
        /*0000*/ 	.byte	0xe6, 0x88, 0x91, 0xe6, 0x98, 0xaf, 0x73, 0x68, 0x6f, 0x77, 0x5f, 0x69, 0x6e, 0x66, 0x6f, 0xe5
        /*0010*/ 	.byte	0x87, 0xbd, 0xe6, 0x95, 0xb0, 0xe5, 0x98, 0xbf, 0xe5, 0x98, 0xbf, 0xe5, 0x98, 0xbf, 0x0a, 0x00
	.type		$str$1,@object
	.size		$str$1,(.L_1 - $str$1)
$str$1:
        /*0020*/ 	.byte	0x45, 0x6c, 0x65, 0x6d, 0x65, 0x6e, 0x74, 0x5b, 0x25, 0x64, 0x5d, 0x20, 0x3d, 0x20, 0x25, 0x66
        /*0030*/ 	.byte	0x2c, 0x20, 0x74, 0x68, 0x72, 0x65, 0x61, 0x64, 0x49, 0x64, 0x78, 0x2e, 0x78, 0x3d, 0x25, 0x64
        /*0040*/ 	.byte	0x2c, 0x20, 0x62, 0x6c, 0x6f, 0x63, 0x6b, 0x49, 0x64, 0x78, 0x2e, 0x78, 0x3d, 0x25, 0x64, 0x2c
        /*0050*/ 	.byte	0x20, 0x62, 0x6c, 0x6f, 0x63, 0x6b, 0x44, 0x69, 0x6d, 0x2e, 0x78, 0x3d, 0x25, 0x64, 0x0a, 0x00
.L_1:


//--------------------- .nv.shared.reserved.0     --------------------------
	.section	.nv.shared.reserved.0,"aw",@nobits
	.weak		__nv_reservedSMEM_offset_0_alias
	.size		__nv_reservedSMEM_offset_0_alias, 0, 64
	.other		__nv_reservedSMEM_offset_0_alias,@"STO_CUDA_RESERVED_SHARED STV_DEFAULT"
__nv_reservedSMEM_offset_0_alias:
	.zero		0
	.zero		64


//--------------------- .nv.constant0._Z17test_print_kernelPKfi --------------------------
	.section	.nv.constant0._Z17test_print_kernelPKfi,"a",@progbits
	.sectionflags	@""
	.align	4
.nv.constant0._Z17test_print_kernelPKfi:
	.zero		908


//--------------------- SYMBOLS --------------------------

	.type		.nv.reservedSmem.offset0,@object
	.size		.nv.reservedSmem.offset0,0x4
	.type		vprintf,@function
